//
// Generated by NVIDIA NVVM Compiler
//
// Compiler Build ID: CL-36424714
// Cuda compilation tools, release 13.0, V13.0.88
// Based on NVVM 20.0.0
//

.version 9.0
.target sm_100
.address_size 64

	// .globl	_Z10someKerneli
.extern .func  (.param .b32 func_retval0) vprintf
(
	.param .b64 vprintf_param_0,
	.param .b64 vprintf_param_1
)
;
.global .align 1 .b8 $str[19] = {67, 97, 110, 110, 111, 116, 32, 103, 101, 116, 32, 100, 101, 118, 105, 99, 101, 10};
.global .align 1 .b8 $str$1[44] = {104, 101, 108, 108, 111, 32, 102, 114, 111, 109, 32, 116, 104, 114, 101, 97, 100, 32, 37, 105, 32, 100, 101, 118, 32, 37, 105, 32, 40, 99, 117, 100, 97, 68, 101, 118, 32, 61, 32, 37, 105, 41, 10};

.visible .entry _Z10someKerneli(
	.param .u32 _Z10someKerneli_param_0
)
{
	.local .align 8 .b8 	__local_depot0[16];
	.reg .b64 	%SP;
	.reg .b64 	%SPL;
	.reg .b32 	%r<10>;
	.reg .b64 	%rd<7>;

	mov.u64 	%SPL, __local_depot0;
	cvta.local.u64 	%SP, %SPL;
	ld.param.u32 	%r1, [_Z10someKerneli_param_0];
	mov.u64 	%rd1, $str;
	cvta.global.u64 	%rd2, %rd1;
	{ // callseq 0, 0
	.param .b64 param0;
	st.param.b64 	[param0], %rd2;
	.param .b64 param1;
	st.param.b64 	[param1], 0;
	.param .b32 retval0;
	call.uni (retval0), 
	vprintf, 
	(
	param0, 
	param1
	);
	ld.param.b32 	%r2, [retval0];
	} // callseq 0
	add.u64 	%rd3, %SP, 0;
	add.u64 	%rd4, %SPL, 0;
	mov.u32 	%r4, %tid.x;
	mov.u32 	%r5, %ntid.x;
	mov.u32 	%r6, %ctaid.x;
	mad.lo.s32 	%r7, %r5, %r6, %r4;
	st.local.v2.u32 	[%rd4], {%r7, %r1};
	mov.u64 	%rd5, $str$1;
	cvta.global.u64 	%rd6, %rd5;
	{ // callseq 1, 0
	.param .b64 param0;
	st.param.b64 	[param0], %rd6;
	.param .b64 param1;
	st.param.b64 	[param1], %rd3;
	.param .b32 retval0;
	call.uni (retval0), 
	vprintf, 
	(
	param0, 
	param1
	);
	ld.param.b32 	%r8, [retval0];
	} // callseq 1
	ret;

}


// ===== COMPILED SASS (sm_100) =====

	.target	sm_100

	.elftype	@"ET_EXEC"


//--------------------- .note.nv.tkinfo           --------------------------
	.section	.note.nv.tkinfo,"",@"SHT_NOTE"
	.sectionflags	@"SHF_NOTE_NV_TKINFO"
	.tkinfo
        /*0018*/ 	.word	0x00000002
        /*0030*/ 	.string	""
        /*0030*/ 	.string	"ptxas"
        /*0030*/ 	.string	"Cuda compilation tools, release 13.0, V13.0.88"
        /*0030*/ 	.string	"Build cuda_13.0.r13.0/compiler.36424714_0"
        /*0030*/ 	.string	"-arch sm_100 -m 64 "



//--------------------- .note.nv.cuinfo           --------------------------
	.section	.note.nv.cuinfo,"",@"SHT_NOTE"
	.sectionflags	@"SHF_NOTE_NV_CUINFO"
        /*0018*/ 	.short	0x0002
        /*001a*/ 	.short	0x0064
        /*001c*/ 	.short	0x0082
	.zero		2


//--------------------- .nv.info                  --------------------------
	.section	.nv.info,"",@"SHT_CUDA_INFO"
	.align	4


	//----- nvinfo : EIATTR_REGCOUNT
	.align		4
        /*0000*/ 	.byte	0x04, 0x2f
        /*0002*/ 	.short	(.L_3 - .L_2)
	.align		4
.L_2:
        /*0004*/ 	.word	index@(_Z10someKerneli)
        /*0008*/ 	.word	0x00000018


	//----- nvinfo : EIATTR_FRAME_SIZE
	.align		4
.L_3:
        /*000c*/ 	.byte	0x04, 0x11
        /*000e*/ 	.short	(.L_5 - .L_4)
	.align		4
.L_4:
        /*0010*/ 	.word	index@(_Z10someKerneli)
        /*0014*/ 	.word	0x00000010


	//----- nvinfo : EIATTR_MIN_STACK_SIZE
	.align		4
.L_5:
        /*0018*/ 	.byte	0x04, 0x12
        /*001a*/ 	.short	(.L_7 - .L_6)
	.align		4
.L_6:
        /*001c*/ 	.word	index@(_Z10someKerneli)
        /*0020*/ 	.word	0x00000010
.L_7:


//--------------------- .nv.compat                --------------------------
	.section	.nv.compat,"",@"SHT_CUDA_COMPAT_INFO"
	.align	4
        /*0000*/ 	.byte	0x02, 0x09, 0x00, 0x00, 0x02, 0x02, 0x01, 0x00, 0x02, 0x05, 0x05, 0x00, 0x03, 0x07, 0x01, 0x01
        /*0010*/ 	.byte	0x02, 0x03, 0x00, 0x00, 0x02, 0x06, 0x01, 0x00, 0x04, 0x0b, 0x08, 0x00, 0x09, 0x00, 0x00, 0x00
        /*0020*/ 	.byte	0x00, 0x00, 0x00, 0x00


//--------------------- .nv.info._Z10someKerneli  --------------------------
	.section	.nv.info._Z10someKerneli,"",@"SHT_CUDA_INFO"
	.sectionflags	@""
	.align	4


	//----- nvinfo : EIATTR_CUDA_API_VERSION
	.align		4
        /*0000*/ 	.byte	0x04, 0x37
        /*0002*/ 	.short	(.L_9 - .L_8)
.L_8:
        /*0004*/ 	.word	0x00000082


	//----- nvinfo : EIATTR_KPARAM_INFO
	.align		4
.L_9:
        /*0008*/ 	.byte	0x04, 0x17
        /*000a*/ 	.short	(.L_11 - .L_10)
.L_10:
        /*000c*/ 	.word	0x00000000
        /*0010*/ 	.short	0x0000
        /*0012*/ 	.short	0x0000
        /*0014*/ 	.byte	0x00, 0xf0, 0x11, 0x00


	//----- nvinfo : EIATTR_SPARSE_MMA_MASK
	.align		4
.L_11:
        /*0018*/ 	.byte	0x03, 0x50
        /*001a*/ 	.short	0x0000


	//----- nvinfo : EIATTR_MAXREG_COUNT
	.align		4
        /*001c*/ 	.byte	0x03, 0x1b
        /*001e*/ 	.short	0x00ff


	//----- nvinfo : EIATTR_EXTERNS
	.align		4
        /*0020*/ 	.byte	0x04, 0x0f
        /*0022*/ 	.short	(.L_13 - .L_12)


	//   ....[0]....
	.align		4
.L_12:
        /*0024*/ 	.word	index@(vprintf)


	//----- nvinfo : EIATTR_MERCURY_ISA_VERSION
	.align		4
.L_13:
        /*0028*/ 	.byte	0x03, 0x5f
        /*002a*/ 	.short	0x0101


	//----- nvinfo : EIATTR_VRC_CTA_INIT_COUNT
	.align		4
        /*002c*/ 	.byte	0x02, 0x4a
	.zero		1
	.zero		1


	//----- nvinfo : EIATTR_SYSCALL_OFFSETS
	.align		4
        /*0030*/ 	.byte	0x04, 0x46
        /*0032*/ 	.short	(.L_15 - .L_14)


	//   ....[0]....
.L_14:
        /*0034*/ 	.word	0x000000d0


	//   ....[1]....
        /*0038*/ 	.word	0x000001b0


	//----- nvinfo : EIATTR_EXIT_INSTR_OFFSETS
	.align		4
.L_15:
        /*003c*/ 	.byte	0x04, 0x1c
        /*003e*/ 	.short	(.L_17 - .L_16)


	//   ....[0]....
.L_16:
        /*0040*/ 	.word	0x000001c0


	//----- nvinfo : EIATTR_CBANK_PARAM_SIZE
	.align		4
.L_17:
        /*0044*/ 	.byte	0x03, 0x19
        /*0046*/ 	.short	0x0004


	//----- nvinfo : EIATTR_PARAM_CBANK
	.align		4
        /*0048*/ 	.byte	0x04, 0x0a
        /*004a*/ 	.short	(.L_19 - .L_18)
	.align		4
.L_18:
        /*004c*/ 	.word	index@(.nv.constant0._Z10someKerneli)
        /*0050*/ 	.short	0x0380
        /*0052*/ 	.short	0x0004


	//----- nvinfo : EIATTR_SW_WAR
	.align		4
.L_19:
        /*0054*/ 	.byte	0x04, 0x36
        /*0056*/ 	.short	(.L_21 - .L_20)
.L_20:
        /*0058*/ 	.word	0x00000008
.L_21:


//--------------------- .nv.callgraph             --------------------------
	.section	.nv.callgraph,"",@"SHT_CUDA_CALLGRAPH"
	.align	4
	.sectionentsize	8
	.align		4
        /*0000*/ 	.word	0x00000000
	.align		4
        /*0004*/ 	.word	0xffffffff
	.align		4
        /*0008*/ 	.word	index@(_Z10someKerneli)
	.align		4
        /*000c*/ 	.word	index@(vprintf)
	.align		4
        /*0010*/ 	.word	0x00000000
	.align		4
        /*0014*/ 	.word	0xfffffffe
	.align		4
        /*0018*/ 	.word	0x00000000
	.align		4
        /*001c*/ 	.word	0xfffffffd
	.align		4
        /*0020*/ 	.word	0x00000000
	.align		4
        /*0024*/ 	.word	0xfffffffc


//--------------------- .nv.constant4             --------------------------
	.section	.nv.constant4,"a",@progbits
	.align	8
	.align		8
.nv.constant4:
        /*0000*/ 	.dword	vprintf
	.align		8
        /*0008*/ 	.dword	$str
	.align		8
        /*0010*/ 	.dword	$str$1


//--------------------- .text._Z10someKerneli     --------------------------
	.section	.text._Z10someKerneli,"ax",@progbits
	.align	128
        .global         _Z10someKerneli
        .type           _Z10someKerneli,@function
        .size           _Z10someKerneli,(.L_x_3 - _Z10someKerneli)
        .other          _Z10someKerneli,@"STO_CUDA_ENTRY STV_DEFAULT"
_Z10someKerneli:
.text._Z10someKerneli:
[----:B------:R-:W0:Y:S01]  /*0000*/  LDC R1, c[0x0][0x37c] ;  /* 0x0000df00ff017b82 */ /* 0x000e220000000800 */
[----:B------:R-:W-:Y:S01]  /*0010*/  MOV R2, 0x0 ;  /* 0x0000000000027802 */ /* 0x000fe20000000f00 */
[----:B------:R-:W1:Y:S01]  /*0020*/  LDCU UR4, c[0x0][0x2f8] ;  /* 0x00005f00ff0477ac */ /* 0x000e620008000800 */
[----:B0-----:R-:W-:Y:S01]  /*0030*/  VIADD R1, R1, 0xfffffff0 ;  /* 0xfffffff001017836 */ /* 0x001fe20000000000 */
[----:B------:R-:W-:-:S04]  /*0040*/  CS2R R6, SRZ ;  /* 0x0000000000067805 */ /* 0x000fc8000001ff00 */
[----:B------:R0:W2:Y:S01]  /*0050*/  LDC.64 R8, c[0x4][R2] ;  /* 0x0100000002087b82 */ /* 0x0000a20000000a00 */
[----:B------:R-:W3:Y:S01]  /*0060*/  LDCU.64 UR6, c[0x4][0x8] ;  /* 0x01000100ff0677ac */ /* 0x000ee20008000a00 */
[----:B------:R-:W4:Y:S01]  /*0070*/  LDCU UR5, c[0x0][0x2fc] ;  /* 0x00005f80ff0577ac */ /* 0x000f220008000800 */
[----:B-1----:R-:W-:Y:S01]  /*0080*/  IADD3 R16, P0, PT, R1, UR4, RZ ;  /* 0x0000000401107c10 */ /* 0x002fe2000ff1e0ff */
[----:B---3--:R-:W-:Y:S01]  /*0090*/  IMAD.U32 R4, RZ, RZ, UR6 ;  /* 0x00000006ff047e24 */ /* 0x008fe2000f8e00ff */
[----:B------:R-:W-:-:S03]  /*00a0*/  MOV R5, UR7 ;  /* 0x0000000700057c02 */ /* 0x000fc60008000f00 */
[----:B0---4-:R-:W-:-:S08]  /*00b0*/  IMAD.X R17, RZ, RZ, UR5, P0 ;  /* 0x00000005ff117e24 */ /* 0x011fd000080e06ff */
[----:B------:R-:W-:-:S07]  /*00c0*/  LEPC R20, `(.L_x_0) ;  /* 0x000000001014794e */ /* 0x000fce0000000000 */
[----:B--2---:R-:W-:Y:S05]  /*00d0*/  CALL.ABS.NOINC R8 ;  /* 0x0000000008007343 */ /* 0x004fea0003c00000 */
.L_x_0:
[----:B------:R-:W0:Y:S01]  /*00e0*/  S2R R8, SR_TID.X ;  /* 0x0000000000087919 */ /* 0x000e220000002100 */
[----:B------:R-:W1:Y:S01]  /*00f0*/  LDC R9, c[0x0][0x380] ;  /* 0x0000e000ff097b82 */ /* 0x000e620000000800 */
[----:B------:R-:W0:Y:S01]  /*0100*/  LDCU UR4, c[0x0][0x360] ;  /* 0x00006c00ff0477ac */ /* 0x000e220008000800 */
[----:B------:R-:W-:Y:S01]  /*0110*/  IMAD.MOV.U32 R6, RZ, RZ, R16 ;  /* 0x000000ffff067224 */ /* 0x000fe200078e0010 */
[----:B------:R-:W0:Y:S01]  /*0120*/  S2R R3, SR_CTAID.X ;  /* 0x0000000000037919 */ /* 0x000e220000002500 */
[----:B------:R-:W-:Y:S01]  /*0130*/  MOV R7, R17 ;  /* 0x0000001100077202 */ /* 0x000fe20000000f00 */
[----:B0-----:R-:W-:Y:S01]  /*0140*/  IMAD R8, R3, UR4, R8 ;  /* 0x0000000403087c24 */ /* 0x001fe2000f8e0208 */
[----:B------:R-:W0:Y:S02]  /*0150*/  LDCU.64 UR4, c[0x4][0x10] ;  /* 0x01000200ff0477ac */ /* 0x000e240008000a00 */
[----:B------:R-:W2:Y:S02]  /*0160*/  LDC.64 R2, c[0x4][R2] ;  /* 0x0100000002027b82 */ /* 0x000ea40000000a00 */
[----:B-1----:R1:W-:Y:S01]  /*0170*/  STL.64 [R1], R8 ;  /* 0x0000000801007387 */ /* 0x0023e20000100a00 */
[----:B0-----:R-:W-:Y:S01]  /*0180*/  IMAD.U32 R4, RZ, RZ, UR4 ;  /* 0x00000004ff047e24 */ /* 0x001fe2000f8e00ff */
[----:B------:R-:W-:-:S07]  /*0190*/  MOV R5, UR5 ;  /* 0x0000000500057c02 */ /* 0x000fce0008000f00 */
[----:B------:R-:W-:-:S07]  /*01a0*/  LEPC R20, `(.L_x_1) ;  /* 0x000000001014794e */ /* 0x000fce0000000000 */
[----:B-12---:R-:W-:Y:S05]  /*01b0*/  CALL.ABS.NOINC R2 ;  /* 0x0000000002007343 */ /* 0x006fea0003c00000 */
.L_x_1:
[----:B------:R-:W-:Y:S05]  /*01c0*/  EXIT ;  /* 0x000000000000794d */ /* 0x000fea0003800000 */
.L_x_2:
[----:B------:R-:W-:-:S00]  /*01d0*/  BRA `(.L_x_2) ;  /* 0xfffffffc00fc7947 */ /* 0x000fc0000383ffff */
[----:B------:R-:W-:-:S00]  /*01e0*/  NOP ;  /* 0x0000000000007918 */ /* 0x000fc00000000000 */
        /* <DEDUP_REMOVED lines=9> */
.L_x_3:


//--------------------- .nv.global.init           --------------------------
	.section	.nv.global.init,"aw",@progbits
.nv.global.init:
	.type		$str,@object
	.size		$str,($str$1 - $str)
$str:
        /*0000*/ 	.byte	0x43, 0x61, 0x6e, 0x6e, 0x6f, 0x74, 0x20, 0x67, 0x65, 0x74, 0x20, 0x64, 0x65, 0x76, 0x69, 0x63
        /*0010*/ 	.byte	0x65, 0x0a, 0x00
	.type		$str$1,@object
	.size		$str$1,(.L_1 - $str$1)
$str$1:
        /*0013*/ 	.byte	0x68, 0x65, 0x6c, 0x6c, 0x6f, 0x20, 0x66, 0x72, 0x6f, 0x6d, 0x20, 0x74, 0x68, 0x72, 0x65, 0x61
        /*0023*/ 	.byte	0x64, 0x20, 0x25, 0x69, 0x20, 0x64, 0x65, 0x76, 0x20, 0x25, 0x69, 0x20, 0x28, 0x63, 0x75, 0x64
        /*0033*/ 	.byte	0x61, 0x44, 0x65, 0x76, 0x20, 0x3d, 0x20, 0x25, 0x69, 0x29, 0x0a, 0x00
.L_1:


//--------------------- .nv.shared.reserved.0     --------------------------
	.section	.nv.shared.reserved.0,"aw",@nobits
	.weak		__nv_reservedSMEM_offset_0_alias
	.size		__nv_reservedSMEM_offset_0_alias, 0, 64
	.other		__nv_reservedSMEM_offset_0_alias,@"STO_CUDA_RESERVED_SHARED STV_DEFAULT"
__nv_reservedSMEM_offset_0_alias:
	.zero		0
	.zero		64


//--------------------- .nv.constant0._Z10someKerneli --------------------------
	.section	.nv.constant0._Z10someKerneli,"a",@progbits
	.sectionflags	@""
	.align	4
.nv.constant0._Z10someKerneli:
	.zero		900


//--------------------- SYMBOLS --------------------------

	.type		.nv.reservedSmem.offset0,@object
	.size		.nv.reservedSmem.offset0,0x4
	.type		vprintf,@function
